//
// Generated by NVIDIA NVVM Compiler
//
// Compiler Build ID: CL-36424714
// Cuda compilation tools, release 13.0, V13.0.88
// Based on NVVM 20.0.0
//

.version 9.0
.target sm_100
.address_size 64

	// .globl	_Z16vectorOperationsP8Vector3Di

.visible .entry _Z16vectorOperationsP8Vector3Di(
	.param .u64 .ptr .align 1 _Z16vectorOperationsP8Vector3Di_param_0,
	.param .u32 _Z16vectorOperationsP8Vector3Di_param_1
)
{
	.reg .pred 	%p<3>;
	.reg .b32 	%r<6>;
	.reg .b32 	%f<54>;
	.reg .b64 	%rd<5>;

	ld.param.u64 	%rd2, [_Z16vectorOperationsP8Vector3Di_param_0];
	ld.param.u32 	%r2, [_Z16vectorOperationsP8Vector3Di_param_1];
	mov.u32 	%r3, %ctaid.x;
	mov.u32 	%r4, %ntid.x;
	mov.u32 	%r5, %tid.x;
	mad.lo.s32 	%r1, %r3, %r4, %r5;
	setp.ge.s32 	%p1, %r1, %r2;
	@%p1 bra 	$L__BB0_4;
	cvta.to.global.u64 	%rd3, %rd2;
	mul.wide.s32 	%rd4, %r1, 12;
	add.s64 	%rd1, %rd3, %rd4;
	ld.global.f32 	%f11, [%rd1];
	ld.global.f32 	%f12, [%rd1+4];
	ld.global.f32 	%f13, [%rd1+8];
	add.f32 	%f14, %f11, 0f3F800000;
	add.f32 	%f15, %f12, 0f3F800000;
	add.f32 	%f16, %f13, 0f3F800000;
	add.f32 	%f51, %f14, %f14;
	add.f32 	%f52, %f15, %f15;
	add.f32 	%f53, %f16, %f16;
	mul.f32 	%f17, %f52, %f52;
	fma.rn.f32 	%f18, %f51, %f51, %f17;
	fma.rn.f32 	%f19, %f53, %f53, %f18;
	sqrt.rn.f32 	%f4, %f19;
	setp.leu.f32 	%p2, %f4, 0f00000000;
	@%p2 bra 	$L__BB0_3;
	div.rn.f32 	%f51, %f51, %f4;
	div.rn.f32 	%f52, %f52, %f4;
	div.rn.f32 	%f53, %f53, %f4;
$L__BB0_3:
	mov.f32 	%f20, 0f3F000000;
	mul.rn.f32 	%f21, %f20, %f20;
	add.f32 	%f22, %f21, 0f00000000;
	fma.rn.f32 	%f23, %f21, 0f37CBAC00, 0fBAB607ED;
	fma.rn.f32 	%f24, %f23, %f21, 0f3D2AAABB;
	fma.rn.f32 	%f25, %f24, %f21, 0fBEFFFFFF;
	fma.rn.f32 	%f26, %f25, %f22, 0f3F800000;
	fma.rn.f32 	%f27, %f21, 0f3F000000, 0f00000000;
	fma.rn.f32 	%f28, %f21, 0fB94D4153, 0f3C0885E4;
	fma.rn.f32 	%f29, %f28, %f21, 0fBE2AAAA8;
	fma.rn.f32 	%f30, %f29, %f27, 0f3F000000;
	mov.f32 	%f31, 0f3F800000;
	sub.f32 	%f32, %f31, %f26;
	mul.f32 	%f33, %f32, 0f00000000;
	mul.f32 	%f34, %f33, 0f00000000;
	add.f32 	%f35, %f26, %f34;
	sub.f32 	%f36, %f34, %f30;
	mul.f32 	%f37, %f36, %f52;
	fma.rn.f32 	%f38, %f35, %f51, %f37;
	mul.f32 	%f39, %f30, 0f00000000;
	add.f32 	%f40, %f39, %f33;
	fma.rn.f32 	%f41, %f40, %f53, %f38;
	add.f32 	%f42, %f30, %f34;
	mul.f32 	%f43, %f35, %f52;
	fma.rn.f32 	%f44, %f42, %f51, %f43;
	sub.f32 	%f45, %f33, %f39;
	fma.rn.f32 	%f46, %f45, %f53, %f44;
	mul.f32 	%f47, %f40, %f52;
	fma.rn.f32 	%f48, %f45, %f51, %f47;
	add.f32 	%f49, %f26, %f32;
	fma.rn.f32 	%f50, %f49, %f53, %f48;
	st.global.f32 	[%rd1], %f41;
	st.global.f32 	[%rd1+4], %f46;
	st.global.f32 	[%rd1+8], %f50;
$L__BB0_4:
	ret;

}


// ===== COMPILED SASS (sm_100) =====

	.target	sm_100

	.elftype	@"ET_EXEC"


//--------------------- .note.nv.tkinfo           --------------------------
	.section	.note.nv.tkinfo,"",@"SHT_NOTE"
	.sectionflags	@"SHF_NOTE_NV_TKINFO"
	.tkinfo
        /*0018*/ 	.word	0x00000002
        /*0030*/ 	.string	""
        /*0030*/ 	.string	"ptxas"
        /*0030*/ 	.string	"Cuda compilation tools, release 13.0, V13.0.88"
        /*0030*/ 	.string	"Build cuda_13.0.r13.0/compiler.36424714_0"
        /*0030*/ 	.string	"-arch sm_100 -m 64 "



//--------------------- .note.nv.cuinfo           --------------------------
	.section	.note.nv.cuinfo,"",@"SHT_NOTE"
	.sectionflags	@"SHF_NOTE_NV_CUINFO"
        /*0018*/ 	.short	0x0002
        /*001a*/ 	.short	0x0064
        /*001c*/ 	.short	0x0082
	.zero		2


//--------------------- .nv.info                  --------------------------
	.section	.nv.info,"",@"SHT_CUDA_INFO"
	.align	4


	//----- nvinfo : EIATTR_REGCOUNT
	.align		4
        /*0000*/ 	.byte	0x04, 0x2f
        /*0002*/ 	.short	(.L_1 - .L_0)
	.align		4
.L_0:
        /*0004*/ 	.word	index@(_Z16vectorOperationsP8Vector3Di)
        /*0008*/ 	.word	0x00000014


	//----- nvinfo : EIATTR_FRAME_SIZE
	.align		4
.L_1:
        /*000c*/ 	.byte	0x04, 0x11
        /*000e*/ 	.short	(.L_3 - .L_2)
	.align		4
.L_2:
        /*0010*/ 	.word	index@($__internal_1_$__cuda_sm3x_div_rn_noftz_f32_slowpath)
        /*0014*/ 	.word	0x00000000


	//----- nvinfo : EIATTR_FRAME_SIZE
	.align		4
.L_3:
        /*0018*/ 	.byte	0x04, 0x11
        /*001a*/ 	.short	(.L_5 - .L_4)
	.align		4
.L_4:
        /*001c*/ 	.word	index@($__internal_0_$__cuda_sm20_sqrt_rn_f32_slowpath)
        /*0020*/ 	.word	0x00000000


	//----- nvinfo : EIATTR_FRAME_SIZE
	.align		4
.L_5:
        /*0024*/ 	.byte	0x04, 0x11
        /*0026*/ 	.short	(.L_7 - .L_6)
	.align		4
.L_6:
        /*0028*/ 	.word	index@(_Z16vectorOperationsP8Vector3Di)
        /*002c*/ 	.word	0x00000000


	//----- nvinfo : EIATTR_MIN_STACK_SIZE
	.align		4
.L_7:
        /*0030*/ 	.byte	0x04, 0x12
        /*0032*/ 	.short	(.L_9 - .L_8)
	.align		4
.L_8:
        /*0034*/ 	.word	index@(_Z16vectorOperationsP8Vector3Di)
        /*0038*/ 	.word	0x00000000
.L_9:


//--------------------- .nv.compat                --------------------------
	.section	.nv.compat,"",@"SHT_CUDA_COMPAT_INFO"
	.align	4
        /*0000*/ 	.byte	0x02, 0x09, 0x00, 0x00, 0x02, 0x02, 0x01, 0x00, 0x02, 0x05, 0x05, 0x00, 0x03, 0x07, 0x01, 0x01
        /*0010*/ 	.byte	0x02, 0x03, 0x00, 0x00, 0x02, 0x06, 0x01, 0x00, 0x04, 0x0b, 0x08, 0x00, 0x01, 0x00, 0x00, 0x00
        /*0020*/ 	.byte	0x00, 0x00, 0x00, 0x00


//--------------------- .nv.info._Z16vectorOperationsP8Vector3Di --------------------------
	.section	.nv.info._Z16vectorOperationsP8Vector3Di,"",@"SHT_CUDA_INFO"
	.sectionflags	@""
	.align	4


	//----- nvinfo : EIATTR_CUDA_API_VERSION
	.align		4
        /*0000*/ 	.byte	0x04, 0x37
        /*0002*/ 	.short	(.L_11 - .L_10)
.L_10:
        /*0004*/ 	.word	0x00000082


	//----- nvinfo : EIATTR_KPARAM_INFO
	.align		4
.L_11:
        /*0008*/ 	.byte	0x04, 0x17
        /*000a*/ 	.short	(.L_13 - .L_12)
.L_12:
        /*000c*/ 	.word	0x00000000
        /*0010*/ 	.short	0x0001
        /*0012*/ 	.short	0x0008
        /*0014*/ 	.byte	0x00, 0xf0, 0x11, 0x00


	//----- nvinfo : EIATTR_KPARAM_INFO
	.align		4
.L_13:
        /*0018*/ 	.byte	0x04, 0x17
        /*001a*/ 	.short	(.L_15 - .L_14)
.L_14:
        /*001c*/ 	.word	0x00000000
        /*0020*/ 	.short	0x0000
        /*0022*/ 	.short	0x0000
        /*0024*/ 	.byte	0x00, 0xf5, 0x21, 0x00


	//----- nvinfo : EIATTR_SPARSE_MMA_MASK
	.align		4
.L_15:
        /*0028*/ 	.byte	0x03, 0x50
        /*002a*/ 	.short	0x0000


	//----- nvinfo : EIATTR_MAXREG_COUNT
	.align		4
        /*002c*/ 	.byte	0x03, 0x1b
        /*002e*/ 	.short	0x00ff


	//----- nvinfo : EIATTR_MERCURY_ISA_VERSION
	.align		4
        /*0030*/ 	.byte	0x03, 0x5f
        /*0032*/ 	.short	0x0101


	//----- nvinfo : EIATTR_VRC_CTA_INIT_COUNT
	.align		4
        /*0034*/ 	.byte	0x02, 0x4a
	.zero		1
	.zero		1


	//----- nvinfo : EIATTR_EXIT_INSTR_OFFSETS
	.align		4
        /*0038*/ 	.byte	0x04, 0x1c
        /*003a*/ 	.short	(.L_17 - .L_16)


	//   ....[0]....
.L_16:
        /*003c*/ 	.word	0x00000070


	//   ....[1]....
        /*0040*/ 	.word	0x00000730


	//----- nvinfo : EIATTR_CRS_STACK_SIZE
	.align		4
.L_17:
        /*0044*/ 	.byte	0x04, 0x1e
        /*0046*/ 	.short	(.L_19 - .L_18)
.L_18:
        /*0048*/ 	.word	0x00000000


	//----- nvinfo : EIATTR_CBANK_PARAM_SIZE
	.align		4
.L_19:
        /*004c*/ 	.byte	0x03, 0x19
        /*004e*/ 	.short	0x000c


	//----- nvinfo : EIATTR_PARAM_CBANK
	.align		4
        /*0050*/ 	.byte	0x04, 0x0a
        /*0052*/ 	.short	(.L_21 - .L_20)
	.align		4
.L_20:
        /*0054*/ 	.word	index@(.nv.constant0._Z16vectorOperationsP8Vector3Di)
        /*0058*/ 	.short	0x0380
        /*005a*/ 	.short	0x000c


	//----- nvinfo : EIATTR_SW_WAR
	.align		4
.L_21:
        /*005c*/ 	.byte	0x04, 0x36
        /*005e*/ 	.short	(.L_23 - .L_22)
.L_22:
        /*0060*/ 	.word	0x00000008
.L_23:


//--------------------- .nv.callgraph             --------------------------
	.section	.nv.callgraph,"",@"SHT_CUDA_CALLGRAPH"
	.align	4
	.sectionentsize	8
	.align		4
        /*0000*/ 	.word	0x00000000
	.align		4
        /*0004*/ 	.word	0xffffffff
	.align		4
        /*0008*/ 	.word	0x00000000
	.align		4
        /*000c*/ 	.word	0xfffffffe
	.align		4
        /*0010*/ 	.word	0x00000000
	.align		4
        /*0014*/ 	.word	0xfffffffd
	.align		4
        /*0018*/ 	.word	0x00000000
	.align		4
        /*001c*/ 	.word	0xfffffffc


//--------------------- .text._Z16vectorOperationsP8Vector3Di --------------------------
	.section	.text._Z16vectorOperationsP8Vector3Di,"ax",@progbits
	.align	128
        .global         _Z16vectorOperationsP8Vector3Di
        .type           _Z16vectorOperationsP8Vector3Di,@function
        .size           _Z16vectorOperationsP8Vector3Di,(.L_x_25 - _Z16vectorOperationsP8Vector3Di)
        .other          _Z16vectorOperationsP8Vector3Di,@"STO_CUDA_ENTRY STV_DEFAULT"
_Z16vectorOperationsP8Vector3Di:
.text._Z16vectorOperationsP8Vector3Di:
[----:B------:R-:W-:Y:S01]  /*0000*/  LDC R1, c[0x0][0x37c] ;  /* 0x0000df00ff017b82 */ /* 0x000fe20000000800 */
[----:B------:R-:W0:Y:S07]  /*0010*/  S2R R0, SR_TID.X ;  /* 0x0000000000007919 */ /* 0x000e2e0000002100 */
[----:B------:R-:W0:Y:S01]  /*0020*/  S2UR UR4, SR_CTAID.X ;  /* 0x00000000000479c3 */ /* 0x000e220000002500 */
[----:B------:R-:W1:Y:S07]  /*0030*/  LDCU UR5, c[0x0][0x388] ;  /* 0x00007100ff0577ac */ /* 0x000e6e0008000800 */
[----:B------:R-:W0:Y:S02]  /*0040*/  LDC R3, c[0x0][0x360] ;  /* 0x0000d800ff037b82 */ /* 0x000e240000000800 */
[----:B0-----:R-:W-:-:S05]  /*0050*/  IMAD R3, R3, UR4, R0 ;  /* 0x0000000403037c24 */ /* 0x001fca000f8e0200 */
[----:B-1----:R-:W-:-:S13]  /*0060*/  ISETP.GE.AND P0, PT, R3, UR5, PT ;  /* 0x0000000503007c0c */ /* 0x002fda000bf06270 */
[----:B------:R-:W-:Y:S05]  /*0070*/  @P0 EXIT ;  /* 0x000000000000094d */ /* 0x000fea0003800000 */
[----:B------:R-:W0:Y:S01]  /*0080*/  LDC.64 R6, c[0x0][0x380] ;  /* 0x0000e000ff067b82 */ /* 0x000e220000000a00 */
[----:B------:R-:W1:Y:S01]  /*0090*/  LDCU.64 UR4, c[0x0][0x358] ;  /* 0x00006b00ff0477ac */ /* 0x000e620008000a00 */
[----:B0-----:R-:W-:-:S05]  /*00a0*/  IMAD.WIDE R6, R3, 0xc, R6 ;  /* 0x0000000c03067825 */ /* 0x001fca00078e0206 */
[----:B-1----:R-:W2:Y:S04]  /*00b0*/  LDG.E R2, desc[UR4][R6.64+0x4] ;  /* 0x0000040406027981 */ /* 0x002ea8000c1e1900 */
[----:B------:R-:W3:Y:S04]  /*00c0*/  LDG.E R0, desc[UR4][R6.64] ;  /* 0x0000000406007981 */ /* 0x000ee8000c1e1900 */
[----:B------:R-:W4:Y:S01]  /*00d0*/  LDG.E R3, desc[UR4][R6.64+0x8] ;  /* 0x0000080406037981 */ /* 0x000f22000c1e1900 */
[----:B------:R-:W-:Y:S01]  /*00e0*/  BSSY.RECONVERGENT B0, `(.L_x_0) ;  /* 0x0000016000007945 */ /* 0x000fe20003800200 */
[----:B--2---:R-:W-:Y:S01]  /*00f0*/  FADD R4, R2, 1 ;  /* 0x3f80000002047421 */ /* 0x004fe20000000000 */
[----:B---3--:R-:W-:-:S03]  /*0100*/  FADD R2, R0, 1 ;  /* 0x3f80000000027421 */ /* 0x008fc60000000000 */
[----:B------:R-:W-:Y:S01]  /*0110*/  FADD R0, R4, R4 ;  /* 0x0000000404007221 */ /* 0x000fe20000000000 */
[----:B----4-:R-:W-:Y:S01]  /*0120*/  FADD R3, R3, 1 ;  /* 0x3f80000003037421 */ /* 0x010fe20000000000 */
[----:B------:R-:W-:Y:S02]  /*0130*/  FADD R2, R2, R2 ;  /* 0x0000000202027221 */ /* 0x000fe40000000000 */
[----:B------:R-:W-:Y:S01]  /*0140*/  FMUL R5, R0, R0 ;  /* 0x0000000000057220 */ /* 0x000fe20000400000 */
[----:B------:R-:W-:-:S03]  /*0150*/  FADD R3, R3, R3 ;  /* 0x0000000303037221 */ /* 0x000fc60000000000 */
[----:B------:R-:W-:-:S04]  /*0160*/  FFMA R4, R2, R2, R5 ;  /* 0x0000000202047223 */ /* 0x000fc80000000005 */
[----:B------:R-:W-:-:S04]  /*0170*/  FFMA R4, R3, R3, R4 ;  /* 0x0000000303047223 */ /* 0x000fc80000000004 */
[----:B------:R0:W1:Y:S01]  /*0180*/  MUFU.RSQ R5, R4 ;  /* 0x0000000400057308 */ /* 0x0000620000001400 */
[----:B------:R-:W-:-:S04]  /*0190*/  IADD3 R8, PT, PT, R4, -0xd000000, RZ ;  /* 0xf300000004087810 */ /* 0x000fc80007ffe0ff */
[----:B------:R-:W-:-:S13]  /*01a0*/  ISETP.GT.U32.AND P0, PT, R8, 0x727fffff, PT ;  /* 0x727fffff0800780c */ /* 0x000fda0003f04070 */
[----:B01----:R-:W-:Y:S05]  /*01b0*/  @!P0 BRA `(.L_x_1) ;  /* 0x0000000000108947 */ /* 0x003fea0003800000 */
[----:B------:R-:W-:-:S07]  /*01c0*/  MOV R12, 0x1e0 ;  /* 0x000001e0000c7802 */ /* 0x000fce0000000f00 */
[----:B------:R-:W-:Y:S05]  /*01d0*/  CALL.REL.NOINC `($__internal_0_$__cuda_sm20_sqrt_rn_f32_slowpath) ;  /* 0x0000000400587944 */ /* 0x000fea0003c00000 */
[----:B------:R-:W-:Y:S01]  /*01e0*/  MOV R5, R8 ;  /* 0x0000000800057202 */ /* 0x000fe20000000f00 */
[----:B------:R-:W-:Y:S06]  /*01f0*/  BRA `(.L_x_2) ;  /* 0x0000000000107947 */ /* 0x000fec0003800000 */
.L_x_1:
[----:B------:R-:W-:Y:S01]  /*0200*/  FMUL.FTZ R9, R4, R5 ;  /* 0x0000000504097220 */ /* 0x000fe20000410000 */
[----:B------:R-:W-:-:S03]  /*0210*/  FMUL.FTZ R5, R5, 0.5 ;  /* 0x3f00000005057820 */ /* 0x000fc60000410000 */
[----:B------:R-:W-:-:S04]  /*0220*/  FFMA R4, -R9, R9, R4 ;  /* 0x0000000909047223 */ /* 0x000fc80000000104 */
[----:B------:R-:W-:-:S07]  /*0230*/  FFMA R5, R4, R5, R9 ;  /* 0x0000000504057223 */ /* 0x000fce0000000009 */
.L_x_2:
[----:B------:R-:W-:Y:S05]  /*0240*/  BSYNC.RECONVERGENT B0 ;  /* 0x0000000000007941 */ /* 0x000fea0003800200 */
.L_x_0:
[----:B------:R-:W-:Y:S01]  /*0250*/  FSETP.GT.AND P0, PT, R5, RZ, PT ;  /* 0x000000ff0500720b */ /* 0x000fe20003f04000 */
[----:B------:R-:W-:-:S12]  /*0260*/  BSSY.RECONVERGENT B0, `(.L_x_3) ;  /* 0x000002d000007945 */ /* 0x000fd80003800200 */
[----:B------:R-:W-:Y:S05]  /*0270*/  @!P0 BRA `(.L_x_4) ;  /* 0x0000000000ac8947 */ /* 0x000fea0003800000 */
[----:B------:R-:W0:Y:S01]  /*0280*/  MUFU.RCP R4, R5 ;  /* 0x0000000500047308 */ /* 0x000e220000001000 */
[----:B------:R-:W-:Y:S07]  /*0290*/  BSSY.RECONVERGENT B1, `(.L_x_5) ;  /* 0x000000b000017945 */ /* 0x000fee0003800200 */
[----:B------:R-:W1:Y:S01]  /*02a0*/  FCHK P0, R2, R5 ;  /* 0x0000000502007302 */ /* 0x000e620000000000 */
[----:B0-----:R-:W-:-:S04]  /*02b0*/  FFMA R9, R4, -R5, 1 ;  /* 0x3f80000004097423 */ /* 0x001fc80000000805 */
[----:B------:R-:W-:-:S04]  /*02c0*/  FFMA R9, R4, R9, R4 ;  /* 0x0000000904097223 */ /* 0x000fc80000000004 */
[----:B------:R-:W-:-:S04]  /*02d0*/  FFMA R4, R2, R9, RZ ;  /* 0x0000000902047223 */ /* 0x000fc800000000ff */
[----:B------:R-:W-:-:S04]  /*02e0*/  FFMA R8, R4, -R5, R2 ;  /* 0x8000000504087223 */ /* 0x000fc80000000002 */
[----:B------:R-:W-:Y:S01]  /*02f0*/  FFMA R4, R9, R8, R4 ;  /* 0x0000000809047223 */ /* 0x000fe20000000004 */
[----:B-1----:R-:W-:Y:S06]  /*0300*/  @!P0 BRA `(.L_x_6) ;  /* 0x00000000000c8947 */ /* 0x002fec0003800000 */
[----:B------:R-:W-:Y:S02]  /*0310*/  MOV R4, R2 ;  /* 0x0000000200047202 */ /* 0x000fe40000000f00 */
[----:B------:R-:W-:-:S07]  /*0320*/  MOV R8, 0x340 ;  /* 0x0000034000087802 */ /* 0x000fce0000000f00 */
[----:B------:R-:W-:Y:S05]  /*0330*/  CALL.REL.NOINC `($__internal_1_$__cuda_sm3x_div_rn_noftz_f32_slowpath) ;  /* 0x00000004005c7944 */ /* 0x000fea0003c00000 */
.L_x_6:
[----:B------:R-:W-:Y:S05]  /*0340*/  BSYNC.RECONVERGENT B1 ;  /* 0x0000000000017941 */ /* 0x000fea0003800200 */
.L_x_5:
[----:B------:R-:W0:Y:S01]  /*0350*/  MUFU.RCP R2, R5 ;  /* 0x0000000500027308 */ /* 0x000e220000001000 */
[----:B------:R-:W-:Y:S07]  /*0360*/  BSSY.RECONVERGENT B1, `(.L_x_7) ;  /* 0x000000d000017945 */ /* 0x000fee0003800200 */
[----:B------:R-:W1:Y:S01]  /*0370*/  FCHK P0, R0, R5 ;  /* 0x0000000500007302 */ /* 0x000e620000000000 */
[----:B0-----:R-:W-:-:S04]  /*0380*/  FFMA R9, R2, -R5, 1 ;  /* 0x3f80000002097423 */ /* 0x001fc80000000805 */
[----:B------:R-:W-:Y:S01]  /*0390*/  FFMA R10, R2, R9, R2 ;  /* 0x00000009020a7223 */ /* 0x000fe20000000002 */
[----:B------:R-:W-:-:S03]  /*03a0*/  IMAD.MOV.U32 R2, RZ, RZ, R4 ;  /* 0x000000ffff027224 */ /* 0x000fc600078e0004 */
[----:B------:R-:W-:-:S04]  /*03b0*/  FFMA R9, R0, R10, RZ ;  /* 0x0000000a00097223 */ /* 0x000fc800000000ff */
[----:B------:R-:W-:-:S04]  /*03c0*/  FFMA R8, R9, -R5, R0 ;  /* 0x8000000509087223 */ /* 0x000fc80000000000 */
[----:B------:R-:W-:Y:S01]  /*03d0*/  FFMA R8, R10, R8, R9 ;  /* 0x000000080a087223 */ /* 0x000fe20000000009 */
[----:B-1----:R-:W-:Y:S06]  /*03e0*/  @!P0 BRA `(.L_x_8) ;  /* 0x0000000000108947 */ /* 0x002fec0003800000 */
[----:B------:R-:W-:Y:S02]  /*03f0*/  MOV R4, R0 ;  /* 0x0000000000047202 */ /* 0x000fe40000000f00 */
[----:B------:R-:W-:-:S07]  /*0400*/  MOV R8, 0x420 ;  /* 0x0000042000087802 */ /* 0x000fce0000000f00 */
[----:B------:R-:W-:Y:S05]  /*0410*/  CALL.REL.NOINC `($__internal_1_$__cuda_sm3x_div_rn_noftz_f32_slowpath) ;  /* 0x0000000400247944 */ /* 0x000fea0003c00000 */
[----:B------:R-:W-:-:S07]  /*0420*/  MOV R8, R4 ;  /* 0x0000000400087202 */ /* 0x000fce0000000f00 */
.L_x_8:
[----:B------:R-:W-:Y:S05]  /*0430*/  BSYNC.RECONVERGENT B1 ;  /* 0x0000000000017941 */ /* 0x000fea0003800200 */
.L_x_7:
[----:B------:R-:W0:Y:S01]  /*0440*/  MUFU.RCP R0, R5 ;  /* 0x0000000500007308 */ /* 0x000e220000001000 */
[----:B------:R-:W-:Y:S07]  /*0450*/  BSSY.RECONVERGENT B1, `(.L_x_9) ;  /* 0x000000c000017945 */ /* 0x000fee0003800200 */
[----:B------:R-:W1:Y:S01]  /*0460*/  FCHK P0, R3, R5 ;  /* 0x0000000503007302 */ /* 0x000e620000000000 */
[----:B0-----:R-:W-:-:S04]  /*0470*/  FFMA R9, R0, -R5, 1 ;  /* 0x3f80000000097423 */ /* 0x001fc80000000805 */
[----:B------:R-:W-:Y:S01]  /*0480*/  FFMA R11, R0, R9, R0 ;  /* 0x00000009000b7223 */ /* 0x000fe20000000000 */
[----:B------:R-:W-:-:S03]  /*0490*/  MOV R0, R8 ;  /* 0x0000000800007202 */ /* 0x000fc60000000f00 */
[----:B------:R-:W-:-:S04]  /*04a0*/  FFMA R4, R3, R11, RZ ;  /* 0x0000000b03047223 */ /* 0x000fc800000000ff */
[----:B------:R-:W-:-:S04]  /*04b0*/  FFMA R9, R4, -R5, R3 ;  /* 0x8000000504097223 */ /* 0x000fc80000000003 */
[----:B------:R-:W-:Y:S01]  /*04c0*/  FFMA R4, R11, R9, R4 ;  /* 0x000000090b047223 */ /* 0x000fe20000000004 */
[----:B-1----:R-:W-:Y:S06]  /*04d0*/  @!P0 BRA `(.L_x_10) ;  /* 0x00000000000c8947 */ /* 0x002fec0003800000 */
[----:B------:R-:W-:Y:S01]  /*04e0*/  IMAD.MOV.U32 R4, RZ, RZ, R3 ;  /* 0x000000ffff047224 */ /* 0x000fe200078e0003 */
[----:B------:R-:W-:-:S07]  /*04f0*/  MOV R8, 0x510 ;  /* 0x0000051000087802 */ /* 0x000fce0000000f00 */
[----:B------:R-:W-:Y:S05]  /*0500*/  CALL.REL.NOINC `($__internal_1_$__cuda_sm3x_div_rn_noftz_f32_slowpath) ;  /* 0x0000000000e87944 */ /* 0x000fea0003c00000 */
.L_x_10:
[----:B------:R-:W-:Y:S05]  /*0510*/  BSYNC.RECONVERGENT B1 ;  /* 0x0000000000017941 */ /* 0x000fea0003800200 */
.L_x_9:
[----:B------:R-:W-:-:S07]  /*0520*/  MOV R3, R4 ;  /* 0x0000000400037202 */ /* 0x000fce0000000f00 */
.L_x_4:
[----:B------:R-:W-:Y:S05]  /*0530*/  BSYNC.RECONVERGENT B0 ;  /* 0x0000000000007941 */ /* 0x000fea0003800200 */
.L_x_3:
[----:B------:R-:W-:Y:S01]  /*0540*/  HFMA2 R9, -RZ, RZ, 1.625, 0 ;  /* 0x3e800000ff097431 */ /* 0x000fe200000001ff */
[----:B------:R-:W-:Y:S01]  /*0550*/  MOV R4, 0x37cbac00 ;  /* 0x37cbac0000047802 */ /* 0x000fe20000000f00 */
[----:B------:R-:W-:-:S04]  /*0560*/  IMAD.MOV.U32 R8, RZ, RZ, 0x394d4153 ;  /* 0x394d4153ff087424 */ /* 0x000fc800078e00ff */
[C---:B------:R-:W-:Y:S01]  /*0570*/  FFMA R4, R9.reuse, R4, -0.0013887860113754868507 ;  /* 0xbab607ed09047423 */ /* 0x040fe20000000004 */
[----:B------:R-:W-:-:S03]  /*0580*/  FFMA R8, R9, -R8, 0.0083327032625675201416 ;  /* 0x3c0885e409087423 */ /* 0x000fc60000000808 */
[----:B------:R-:W-:-:S04]  /*0590*/  FFMA R4, R4, R9, 0.041666727513074874878 ;  /* 0x3d2aaabb04047423 */ /* 0x000fc80000000009 */
[----:B------:R-:W-:-:S04]  /*05a0*/  FFMA R4, R4, R9, -0.4999999701976776123 ;  /* 0xbeffffff04047423 */ /* 0x000fc80000000009 */
[-C--:B------:R-:W-:Y:S01]  /*05b0*/  FFMA R5, R4, R9.reuse, 1 ;  /* 0x3f80000004057423 */ /* 0x080fe20000000009 */
[----:B------:R-:W-:Y:S01]  /*05c0*/  FFMA R4, R9, 0.5, RZ ;  /* 0x3f00000009047823 */ /* 0x000fe200000000ff */
[----:B------:R-:W-:Y:S02]  /*05d0*/  FFMA R9, R8, R9, -0.16666662693023681641 ;  /* 0xbe2aaaa808097423 */ /* 0x000fe40000000009 */
[C---:B------:R-:W-:Y:S02]  /*05e0*/  FADD R8, -R5.reuse, 1 ;  /* 0x3f80000005087421 */ /* 0x040fe40000000100 */
[----:B------:R-:W-:Y:S02]  /*05f0*/  FFMA R4, R4, R9, 0.5 ;  /* 0x3f00000004047423 */ /* 0x000fe40000000009 */
[-C--:B------:R-:W-:Y:S01]  /*0600*/  FMUL R9, RZ, R8.reuse ;  /* 0x00000008ff097220 */ /* 0x080fe20000400000 */
[-C--:B------:R-:W-:Y:S01]  /*0610*/  FFMA R11, RZ, R8.reuse, R5 ;  /* 0x00000008ff0b7223 */ /* 0x080fe20000000005 */
[----:B------:R-:W-:Y:S01]  /*0620*/  FFMA R13, RZ, R8, -R4 ;  /* 0x00000008ff0d7223 */ /* 0x000fe20000000804 */
[----:B------:R-:W-:Y:S01]  /*0630*/  FADD R5, R5, R8 ;  /* 0x0000000805057221 */ /* 0x000fe20000000000 */
[-CC-:B------:R-:W-:Y:S01]  /*0640*/  FFMA R15, RZ, R4.reuse, R9.reuse ;  /* 0x00000004ff0f7223 */ /* 0x180fe20000000009 */
[--C-:B------:R-:W-:Y:S01]  /*0650*/  FADD R17, R4, R9.reuse ;  /* 0x0000000904117221 */ /* 0x100fe20000000000 */
[----:B------:R-:W-:Y:S01]  /*0660*/  FFMA R9, -RZ, R4, R9 ;  /* 0x00000004ff097223 */ /* 0x000fe20000000109 */
[-C--:B------:R-:W-:Y:S01]  /*0670*/  FMUL R4, R13, R0.reuse ;  /* 0x000000000d047220 */ /* 0x080fe20000400000 */
[-C--:B------:R-:W-:Y:S01]  /*0680*/  FMUL R10, R11, R0.reuse ;  /* 0x000000000b0a7220 */ /* 0x080fe20000400000 */
[----:B------:R-:W-:-:S02]  /*0690*/  FMUL R0, R15, R0 ;  /* 0x000000000f007220 */ /* 0x000fc40000400000 */
[-C--:B------:R-:W-:Y:S01]  /*06a0*/  FFMA R4, R11, R2.reuse, R4 ;  /* 0x000000020b047223 */ /* 0x080fe20000000004 */
[-C--:B------:R-:W-:Y:S01]  /*06b0*/  FFMA R10, R17, R2.reuse, R10 ;  /* 0x00000002110a7223 */ /* 0x080fe2000000000a */
[----:B------:R-:W-:Y:S02]  /*06c0*/  FFMA R0, R9, R2, R0 ;  /* 0x0000000209007223 */ /* 0x000fe40000000000 */
[-C--:B------:R-:W-:Y:S01]  /*06d0*/  FFMA R15, R15, R3.reuse, R4 ;  /* 0x000000030f0f7223 */ /* 0x080fe20000000004 */
[-C--:B------:R-:W-:Y:S01]  /*06e0*/  FFMA R9, R9, R3.reuse, R10 ;  /* 0x0000000309097223 */ /* 0x080fe2000000000a */
[----:B------:R-:W-:-:S03]  /*06f0*/  FFMA R5, R5, R3, R0 ;  /* 0x0000000305057223 */ /* 0x000fc60000000000 */
[----:B------:R-:W-:Y:S04]  /*0700*/  STG.E desc[UR4][R6.64], R15 ;  /* 0x0000000f06007986 */ /* 0x000fe8000c101904 */
[----:B------:R-:W-:Y:S04]  /*0710*/  STG.E desc[UR4][R6.64+0x4], R9 ;  /* 0x0000040906007986 */ /* 0x000fe8000c101904 */
[----:B------:R-:W-:Y:S01]  /*0720*/  STG.E desc[UR4][R6.64+0x8], R5 ;  /* 0x0000080506007986 */ /* 0x000fe2000c101904 */
[----:B------:R-:W-:Y:S05]  /*0730*/  EXIT ;  /* 0x000000000000794d */ /* 0x000fea0003800000 */
        .weak           $__internal_0_$__cuda_sm20_sqrt_rn_f32_slowpath
        .type           $__internal_0_$__cuda_sm20_sqrt_rn_f32_slowpath,@function
        .size           $__internal_0_$__cuda_sm20_sqrt_rn_f32_slowpath,($__internal_1_$__cuda_sm3x_div_rn_noftz_f32_slowpath - $__internal_0_$__cuda_sm20_sqrt_rn_f32_slowpath)
$__internal_0_$__cuda_sm20_sqrt_rn_f32_slowpath:
[----:B------:R-:W-:-:S13]  /*0740*/  LOP3.LUT P0, RZ, R4, 0x7fffffff, RZ, 0xc0, !PT ;  /* 0x7fffffff04ff7812 */ /* 0x000fda000780c0ff */
[----:B------:R-:W-:Y:S01]  /*0750*/  @!P0 MOV R5, R4 ;  /* 0x0000000400058202 */ /* 0x000fe20000000f00 */
[----:B------:R-:W-:Y:S06]  /*0760*/  @!P0 BRA `(.L_x_11) ;  /* 0x0000000000408947 */ /* 0x000fec0003800000 */
[----:B------:R-:W-:-:S13]  /*0770*/  FSETP.GEU.FTZ.AND P0, PT, R4, RZ, PT ;  /* 0x000000ff0400720b */ /* 0x000fda0003f1e000 */
[----:B------:R-:W-:Y:S01]  /*0780*/  @!P0 MOV R5, 0x7fffffff ;  /* 0x7fffffff00058802 */ /* 0x000fe20000000f00 */
[----:B------:R-:W-:Y:S06]  /*0790*/  @!P0 BRA `(.L_x_11) ;  /* 0x0000000000348947 */ /* 0x000fec0003800000 */
[----:B------:R-:W-:-:S13]  /*07a0*/  FSETP.GTU.FTZ.AND P0, PT, |R4|, +INF , PT ;  /* 0x7f8000000400780b */ /* 0x000fda0003f1c200 */
[----:B------:R-:W-:Y:S01]  /*07b0*/  @P0 FADD.FTZ R5, R4, 1 ;  /* 0x3f80000004050421 */ /* 0x000fe20000010000 */
[----:B------:R-:W-:Y:S06]  /*07c0*/  @P0 BRA `(.L_x_11) ;  /* 0x0000000000280947 */ /* 0x000fec0003800000 */
[----:B------:R-:W-:-:S13]  /*07d0*/  FSETP.NEU.FTZ.AND P0, PT, |R4|, +INF , PT ;  /* 0x7f8000000400780b */ /* 0x000fda0003f1d200 */
[----:B------:R-:W-:-:S04]  /*07e0*/  @P0 FFMA R8, R4, 1.84467440737095516160e+19, RZ ;  /* 0x5f80000004080823 */ /* 0x000fc800000000ff */
[----:B------:R-:W0:Y:S02]  /*07f0*/  @P0 MUFU.RSQ R5, R8 ;  /* 0x0000000800050308 */ /* 0x000e240000001400 */
[----:B0-----:R-:W-:Y:S01]  /*0800*/  @P0 FMUL.FTZ R9, R8, R5 ;  /* 0x0000000508090220 */ /* 0x001fe20000410000 */
[----:B------:R-:W-:Y:S01]  /*0810*/  @P0 FMUL.FTZ R11, R5, 0.5 ;  /* 0x3f000000050b0820 */ /* 0x000fe20000410000 */
[----:B------:R-:W-:Y:S02]  /*0820*/  @!P0 MOV R5, R4 ;  /* 0x0000000400058202 */ /* 0x000fe40000000f00 */
[----:B------:R-:W-:-:S04]  /*0830*/  @P0 FADD.FTZ R10, -R9, -RZ ;  /* 0x800000ff090a0221 */ /* 0x000fc80000010100 */
[----:B------:R-:W-:-:S04]  /*0840*/  @P0 FFMA R10, R9, R10, R8 ;  /* 0x0000000a090a0223 */ /* 0x000fc80000000008 */
[----:B------:R-:W-:-:S04]  /*0850*/  @P0 FFMA R10, R10, R11, R9 ;  /* 0x0000000b0a0a0223 */ /* 0x000fc80000000009 */
[----:B------:R-:W-:-:S07]  /*0860*/  @P0 FMUL.FTZ R5, R10, 2.3283064365386962891e-10 ;  /* 0x2f8000000a050820 */ /* 0x000fce0000410000 */
.L_x_11:
[----:B------:R-:W-:Y:S02]  /*0870*/  IMAD.MOV.U32 R8, RZ, RZ, R5 ;  /* 0x000000ffff087224 */ /* 0x000fe400078e0005 */
[----:B------:R-:W-:Y:S01]  /*0880*/  HFMA2 R5, -RZ, RZ, 0, 0 ;  /* 0x00000000ff057431 */ /* 0x000fe200000001ff */
[----:B------:R-:W-:-:S04]  /*0890*/  MOV R4, R12 ;  /* 0x0000000c00047202 */ /* 0x000fc80000000f00 */
[----:B------:R-:W-:Y:S05]  /*08a0*/  RET.REL.NODEC R4 `(_Z16vectorOperationsP8Vector3Di) ;  /* 0xfffffff404d47950 */ /* 0x000fea0003c3ffff */
        .weak           $__internal_1_$__cuda_sm3x_div_rn_noftz_f32_slowpath
        .type           $__internal_1_$__cuda_sm3x_div_rn_noftz_f32_slowpath,@function
        .size           $__internal_1_$__cuda_sm3x_div_rn_noftz_f32_slowpath,(.L_x_25 - $__internal_1_$__cuda_sm3x_div_rn_noftz_f32_slowpath)
$__internal_1_$__cuda_sm3x_div_rn_noftz_f32_slowpath:
[----:B------:R-:W-:Y:S01]  /*08b0*/  SHF.R.U32.HI R10, RZ, 0x17, R5 ;  /* 0x00000017ff0a7819 */ /* 0x000fe20000011605 */
[----:B------:R-:W-:Y:S01]  /*08c0*/  BSSY.RECONVERGENT B2, `(.L_x_12) ;  /* 0x0000063000027945 */ /* 0x000fe20003800200 */
[----:B------:R-:W-:Y:S02]  /*08d0*/  SHF.R.U32.HI R9, RZ, 0x17, R4 ;  /* 0x00000017ff097819 */ /* 0x000fe40000011604 */
[----:B------:R-:W-:Y:S02]  /*08e0*/  LOP3.LUT R10, R10, 0xff, RZ, 0xc0, !PT ;  /* 0x000000ff0a0a7812 */ /* 0x000fe400078ec0ff */
[----:B------:R-:W-:Y:S02]  /*08f0*/  LOP3.LUT R14, R9, 0xff, RZ, 0xc0, !PT ;  /* 0x000000ff090e7812 */ /* 0x000fe400078ec0ff */
[----:B------:R-:W-:Y:S02]  /*0900*/  IADD3 R13, PT, PT, R10, -0x1, RZ ;  /* 0xffffffff0a0d7810 */ /* 0x000fe40007ffe0ff */
[----:B------:R-:W-:Y:S01]  /*0910*/  MOV R11, R5 ;  /* 0x00000005000b7202 */ /* 0x000fe20000000f00 */
[----:B------:R-:W-:Y:S01]  /*0920*/  VIADD R12, R14, 0xffffffff ;  /* 0xffffffff0e0c7836 */ /* 0x000fe20000000000 */
[----:B------:R-:W-:-:S04]  /*0930*/  ISETP.GT.U32.AND P0, PT, R13, 0xfd, PT ;  /* 0x000000fd0d00780c */ /* 0x000fc80003f04070 */
[----:B------:R-:W-:-:S13]  /*0940*/  ISETP.GT.U32.OR P0, PT, R12, 0xfd, P0 ;  /* 0x000000fd0c00780c */ /* 0x000fda0000704470 */
[----:B------:R-:W-:Y:S01]  /*0950*/  @!P0 MOV R9, RZ ;  /* 0x000000ff00098202 */ /* 0x000fe20000000f00 */
[----:B------:R-:W-:Y:S06]  /*0960*/  @!P0 BRA `(.L_x_13) ;  /* 0x00000000005c8947 */ /* 0x000fec0003800000 */
[----:B------:R-:W-:Y:S02]  /*0970*/  FSETP.GTU.FTZ.AND P0, PT, |R4|, +INF , PT ;  /* 0x7f8000000400780b */ /* 0x000fe40003f1c200 */
[----:B------:R-:W-:-:S04]  /*0980*/  FSETP.GTU.FTZ.AND P1, PT, |R5|, +INF , PT ;  /* 0x7f8000000500780b */ /* 0x000fc80003f3c200 */
[----:B------:R-:W-:-:S13]  /*0990*/  PLOP3.LUT P0, PT, P0, P1, PT, 0xf8, 0x8f ;  /* 0x00000000008f781c */ /* 0x000fda0000703f70 */
[----:B------:R-:W-:Y:S05]  /*09a0*/  @P0 BRA `(.L_x_14) ;  /* 0x00000004004c0947 */ /* 0x000fea0003800000 */
[----:B------:R-:W-:-:S13]  /*09b0*/  LOP3.LUT P0, RZ, R11, 0x7fffffff, R4, 0xc8, !PT ;  /* 0x7fffffff0bff7812 */ /* 0x000fda000780c804 */
[----:B------:R-:W-:Y:S05]  /*09c0*/  @!P0 BRA `(.L_x_15) ;  /* 0x00000004003c8947 */ /* 0x000fea0003800000 */
[C---:B------:R-:W-:Y:S02]  /*09d0*/  FSETP.NEU.FTZ.AND P2, PT, |R4|.reuse, +INF , PT ;  /* 0x7f8000000400780b */ /* 0x040fe40003f5d200 */
[----:B------:R-:W-:Y:S02]  /*09e0*/  FSETP.NEU.FTZ.AND P1, PT, |R5|, +INF , PT ;  /* 0x7f8000000500780b */ /* 0x000fe40003f3d200 */
[----:B------:R-:W-:-:S11]  /*09f0*/  FSETP.NEU.FTZ.AND P0, PT, |R4|, +INF , PT ;  /* 0x7f8000000400780b */ /* 0x000fd60003f1d200 */
[----:B------:R-:W-:Y:S05]  /*0a00*/  @!P1 BRA !P2, `(.L_x_15) ;  /* 0x00000004002c9947 */ /* 0x000fea0005000000 */
[----:B------:R-:W-:-:S04]  /*0a10*/  LOP3.LUT P2, RZ, R4, 0x7fffffff, RZ, 0xc0, !PT ;  /* 0x7fffffff04ff7812 */ /* 0x000fc8000784c0ff */
[----:B------:R-:W-:-:S13]  /*0a20*/  PLOP3.LUT P1, PT, P1, P2, PT, 0x2f, 0xf2 ;  /* 0x0000000000f2781c */ /* 0x000fda0000f24577 */
[----:B------:R-:W-:Y:S05]  /*0a30*/  @P1 BRA `(.L_x_16) ;  /* 0x0000000400181947 */ /* 0x000fea0003800000 */
[----:B------:R-:W-:-:S04]  /*0a40*/  LOP3.LUT P1, RZ, R11, 0x7fffffff, RZ, 0xc0, !PT ;  /* 0x7fffffff0bff7812 */ /* 0x000fc8000782c0ff */
[----:B------:R-:W-:-:S13]  /*0a50*/  PLOP3.LUT P0, PT, P0, P1, PT, 0x2f, 0xf2 ;  /* 0x0000000000f2781c */ /* 0x000fda0000702577 */
[----:B------:R-:W-:Y:S05]  /*0a60*/  @P0 BRA `(.L_x_17) ;  /* 0x0000000400000947 */ /* 0x000fea0003800000 */
[----:B------:R-:W-:Y:S02]  /*0a70*/  ISETP.GE.AND P0, PT, R12, RZ, PT ;  /* 0x000000ff0c00720c */ /* 0x000fe40003f06270 */
[----:B------:R-:W-:-:S11]  /*0a80*/  ISETP.GE.AND P1, PT, R13, RZ, PT ;  /* 0x000000ff0d00720c */ /* 0x000fd60003f26270 */
[----:B------:R-:W-:Y:S01]  /*0a90*/  @P0 MOV R9, RZ ;  /* 0x000000ff00090202 */ /* 0x000fe20000000f00 */
[----:B------:R-:W-:Y:S02]  /*0aa0*/  @!P0 IMAD.MOV.U32 R9, RZ, RZ, -0x40 ;  /* 0xffffffc0ff098424 */ /* 0x000fe400078e00ff */
[----:B------:R-:W-:Y:S01]  /*0ab0*/  @!P0 FFMA R4, R4, 1.84467440737095516160e+19, RZ ;  /* 0x5f80000004048823 */ /* 0x000fe200000000ff */
[----:B------:R-:W-:Y:S02]  /*0ac0*/  @!P1 FFMA R11, R5, 1.84467440737095516160e+19, RZ ;  /* 0x5f800000050b9823 */ /* 0x000fe400000000ff */
[----:B------:R-:W-:-:S07]  /*0ad0*/  @!P1 IADD3 R9, PT, PT, R9, 0x40, RZ ;  /* 0x0000004009099810 */ /* 0x000fce0007ffe0ff */
.L_x_13:
[----:B------:R-:W-:Y:S01]  /*0ae0*/  LEA R12, R10, 0xc0800000, 0x17 ;  /* 0xc08000000a0c7811 */ /* 0x000fe200078eb8ff */
[----:B------:R-:W-:Y:S03]  /*0af0*/  BSSY.RECONVERGENT B3, `(.L_x_18) ;  /* 0x0000036000037945 */ /* 0x000fe60003800200 */
[----:B------:R-:W-:Y:S02]  /*0b00*/  IADD3 R12, PT, PT, -R12, R11, RZ ;  /* 0x0000000b0c0c7210 */ /* 0x000fe40007ffe1ff */
[----:B------:R-:W-:Y:S02]  /*0b10*/  IADD3 R11, PT, PT, R14, -0x7f, RZ ;  /* 0xffffff810e0b7810 */ /* 0x000fe40007ffe0ff */
[----:B------:R0:W1:Y:S01]  /*0b20*/  MUFU.RCP R13, R12 ;  /* 0x0000000c000d7308 */ /* 0x0000620000001000 */
[----:B------:R-:W-:Y:S02]  /*0b30*/  FADD.FTZ R15, -R12, -RZ ;  /* 0x800000ff0c0f7221 */ /* 0x000fe40000010100 */
[C---:B------:R-:W-:Y:S01]  /*0b40*/  IMAD R4, R11.reuse, -0x800000, R4 ;  /* 0xff8000000b047824 */ /* 0x040fe200078e0204 */
[----:B0-----:R-:W-:-:S05]  /*0b50*/  IADD3 R12, PT, PT, R11, 0x7f, -R10 ;  /* 0x0000007f0b0c7810 */ /* 0x001fca0007ffe80a */
[----:B------:R-:W-:Y:S02]  /*0b60*/  IMAD.IADD R9, R12, 0x1, R9 ;  /* 0x000000010c097824 */ /* 0x000fe400078e0209 */
[----:B-1----:R-:W-:-:S04]  /*0b70*/  FFMA R14, R13, R15, 1 ;  /* 0x3f8000000d0e7423 */ /* 0x002fc8000000000f */
[----:B------:R-:W-:-:S04]  /*0b80*/  FFMA R16, R13, R14, R13 ;  /* 0x0000000e0d107223 */ /* 0x000fc8000000000d */
[----:B------:R-:W-:-:S04]  /*0b90*/  FFMA R13, R4, R16, RZ ;  /* 0x00000010040d7223 */ /* 0x000fc800000000ff */
[----:B------:R-:W-:-:S04]  /*0ba0*/  FFMA R14, R15, R13, R4 ;  /* 0x0000000d0f0e7223 */ /* 0x000fc80000000004 */
[----:B------:R-:W-:-:S04]  /*0bb0*/  FFMA R13, R16, R14, R13 ;  /* 0x0000000e100d7223 */ /* 0x000fc8000000000d */
[----:B------:R-:W-:-:S04]  /*0bc0*/  FFMA R14, R15, R13, R4 ;  /* 0x0000000d0f0e7223 */ /* 0x000fc80000000004 */
[----:B------:R-:W-:-:S05]  /*0bd0*/  FFMA R4, R16, R14, R13 ;  /* 0x0000000e10047223 */ /* 0x000fca000000000d */
[----:B------:R-:W-:-:S04]  /*0be0*/  SHF.R.U32.HI R10, RZ, 0x17, R4 ;  /* 0x00000017ff0a7819 */ /* 0x000fc80000011604 */
[----:B------:R-:W-:-:S04]  /*0bf0*/  LOP3.LUT R10, R10, 0xff, RZ, 0xc0, !PT ;  /* 0x000000ff0a0a7812 */ /* 0x000fc800078ec0ff */
[----:B------:R-:W-:-:S04]  /*0c00*/  IADD3 R15, PT, PT, R10, R9, RZ ;  /* 0x000000090a0f7210 */ /* 0x000fc80007ffe0ff */
[----:B------:R-:W-:-:S04]  /*0c10*/  IADD3 R10, PT, PT, R15, -0x1, RZ ;  /* 0xffffffff0f0a7810 */ /* 0x000fc80007ffe0ff */
[----:B------:R-:W-:-:S13]  /*0c20*/  ISETP.GE.U32.AND P0, PT, R10, 0xfe, PT ;  /* 0x000000fe0a00780c */ /* 0x000fda0003f06070 */
[----:B------:R-:W-:Y:S05]  /*0c30*/  @!P0 BRA `(.L_x_19) ;  /* 0x0000000000808947 */ /* 0x000fea0003800000 */
[----:B------:R-:W-:-:S13]  /*0c40*/  ISETP.GT.AND P0, PT, R15, 0xfe, PT ;  /* 0x000000fe0f00780c */ /* 0x000fda0003f04270 */
[----:B------:R-:W-:Y:S05]  /*0c50*/  @P0 BRA `(.L_x_20) ;  /* 0x00000000006c0947 */ /* 0x000fea0003800000 */
[----:B------:R-:W-:-:S13]  /*0c60*/  ISETP.GE.AND P0, PT, R15, 0x1, PT ;  /* 0x000000010f00780c */ /* 0x000fda0003f06270 */
[----:B------:R-:W-:Y:S05]  /*0c70*/  @P0 BRA `(.L_x_21) ;  /* 0x0000000000740947 */ /* 0x000fea0003800000 */
[----:B------:R-:W-:Y:S02]  /*0c80*/  ISETP.GE.AND P0, PT, R15, -0x18, PT ;  /* 0xffffffe80f00780c */ /* 0x000fe40003f06270 */
[----:B------:R-:W-:-:S11]  /*0c90*/  LOP3.LUT R4, R4, 0x80000000, RZ, 0xc0, !PT ;  /* 0x8000000004047812 */ /* 0x000fd600078ec0ff */
[----:B------:R-:W-:Y:S05]  /*0ca0*/  @!P0 BRA `(.L_x_21) ;  /* 0x0000000000688947 */ /* 0x000fea0003800000 */
[CCC-:B------:R-:W-:Y:S01]  /*0cb0*/  FFMA.RZ R9, R16.reuse, R14.reuse, R13.reuse ;  /* 0x0000000e10097223 */ /* 0x1c0fe2000000c00d */
[C---:B------:R-:W-:Y:S01]  /*0cc0*/  IADD3 R12, PT, PT, R15.reuse, 0x20, RZ ;  /* 0x000000200f0c7810 */ /* 0x040fe20007ffe0ff */
[CCC-:B------:R-:W-:Y:S01]  /*0cd0*/  FFMA.RM R10, R16.reuse, R14.reuse, R13.reuse ;  /* 0x0000000e100a7223 */ /* 0x1c0fe2000000400d */
[----:B------:R-:W-:Y:S02]  /*0ce0*/  ISETP.NE.AND P2, PT, R15, RZ, PT ;  /* 0x000000ff0f00720c */ /* 0x000fe40003f45270 */
[----:B------:R-:W-:Y:S01]  /*0cf0*/  LOP3.LUT R11, R9, 0x7fffff, RZ, 0xc0, !PT ;  /* 0x007fffff090b7812 */ /* 0x000fe200078ec0ff */
[----:B------:R-:W-:Y:S01]  /*0d00*/  FFMA.RP R9, R16, R14, R13 ;  /* 0x0000000e10097223 */ /* 0x000fe2000000800d */
[----:B------:R-:W-:Y:S01]  /*0d10*/  IMAD.MOV R13, RZ, RZ, -R15 ;  /* 0x000000ffff0d7224 */ /* 0x000fe200078e0a0f */
[----:B------:R-:W-:Y:S02]  /*0d20*/  ISETP.NE.AND P1, PT, R15, RZ, PT ;  /* 0x000000ff0f00720c */ /* 0x000fe40003f25270 */
[----:B------:R-:W-:-:S02]  /*0d30*/  LOP3.LUT R11, R11, 0x800000, RZ, 0xfc, !PT ;  /* 0x008000000b0b7812 */ /* 0x000fc400078efcff */
[----:B------:R-:W-:Y:S02]  /*0d40*/  FSETP.NEU.FTZ.AND P0, PT, R9, R10, PT ;  /* 0x0000000a0900720b */ /* 0x000fe40003f1d000 */
[----:B------:R-:W-:Y:S02]  /*0d50*/  SHF.L.U32 R12, R11, R12, RZ ;  /* 0x0000000c0b0c7219 */ /* 0x000fe400000006ff */
[----:B------:R-:W-:Y:S02]  /*0d60*/  SEL R10, R13, RZ, P2 ;  /* 0x000000ff0d0a7207 */ /* 0x000fe40001000000 */
[----:B------:R-:W-:Y:S02]  /*0d70*/  ISETP.NE.AND P1, PT, R12, RZ, P1 ;  /* 0x000000ff0c00720c */ /* 0x000fe40000f25270 */
[----:B------:R-:W-:Y:S02]  /*0d80*/  SHF.R.U32.HI R10, RZ, R10, R11 ;  /* 0x0000000aff0a7219 */ /* 0x000fe4000001160b */
[----:B------:R-:W-:-:S02]  /*0d90*/  PLOP3.LUT P0, PT, P0, P1, PT, 0xf8, 0x8f ;  /* 0x00000000008f781c */ /* 0x000fc40000703f70 */
[----:B------:R-:W-:Y:S02]  /*0da0*/  SHF.R.U32.HI R12, RZ, 0x1, R10 ;  /* 0x00000001ff0c7819 */ /* 0x000fe4000001160a */
[----:B------:R-:W-:-:S04]  /*0db0*/  SEL R9, RZ, 0x1, !P0 ;  /* 0x00000001ff097807 */ /* 0x000fc80004000000 */
[----:B------:R-:W-:-:S04]  /*0dc0*/  LOP3.LUT R9, R9, 0x1, R12, 0xf8, !PT ;  /* 0x0000000109097812 */ /* 0x000fc800078ef80c */
[----:B------:R-:W-:-:S04]  /*0dd0*/  LOP3.LUT R9, R9, R10, RZ, 0xc0, !PT ;  /* 0x0000000a09097212 */ /* 0x000fc800078ec0ff */
[----:B------:R-:W-:-:S04]  /*0de0*/  IADD3 R9, PT, PT, R12, R9, RZ ;  /* 0x000000090c097210 */ /* 0x000fc80007ffe0ff */
[----:B------:R-:W-:Y:S01]  /*0df0*/  LOP3.LUT R4, R9, R4, RZ, 0xfc, !PT ;  /* 0x0000000409047212 */ /* 0x000fe200078efcff */
[----:B------:R-:W-:Y:S06]  /*0e00*/  BRA `(.L_x_21) ;  /* 0x0000000000107947 */ /* 0x000fec0003800000 */
.L_x_20:
[----:B------:R-:W-:-:S04]  /*0e10*/  LOP3.LUT R4, R4, 0x80000000, RZ, 0xc0, !PT ;  /* 0x8000000004047812 */ /* 0x000fc800078ec0ff */
[----:B------:R-:W-:Y:S01]  /*0e20*/  LOP3.LUT R4, R4, 0x7f800000, RZ, 0xfc, !PT ;  /* 0x7f80000004047812 */ /* 0x000fe200078efcff */
[----:B------:R-:W-:Y:S06]  /*0e30*/  BRA `(.L_x_21) ;  /* 0x0000000000047947 */ /* 0x000fec0003800000 */
.L_x_19:
[----:B------:R-:W-:-:S07]  /*0e40*/  LEA R4, R9, R4, 0x17 ;  /* 0x0000000409047211 */ /* 0x000fce00078eb8ff */
.L_x_21:
[----:B------:R-:W-:Y:S05]  /*0e50*/  BSYNC.RECONVERGENT B3 ;  /* 0x0000000000037941 */ /* 0x000fea0003800200 */
.L_x_18:
[----:B------:R-:W-:Y:S05]  /*0e60*/  BRA `(.L_x_22) ;  /* 0x0000000000207947 */ /* 0x000fea0003800000 */
.L_x_17:
[----:B------:R-:W-:-:S04]  /*0e70*/  LOP3.LUT R4, R11, 0x80000000, R4, 0x48, !PT ;  /* 0x800000000b047812 */ /* 0x000fc800078e4804 */
[----:B------:R-:W-:Y:S01]  /*0e80*/  LOP3.LUT R4, R4, 0x7f800000, RZ, 0xfc, !PT ;  /* 0x7f80000004047812 */ /* 0x000fe200078efcff */
[----:B------:R-:W-:Y:S06]  /*0e90*/  BRA `(.L_x_22) ;  /* 0x0000000000147947 */ /* 0x000fec0003800000 */
.L_x_16:
[----:B------:R-:W-:Y:S01]  /*0ea0*/  LOP3.LUT R4, R11, 0x80000000, R4, 0x48, !PT ;  /* 0x800000000b047812 */ /* 0x000fe200078e4804 */
[----:B------:R-:W-:Y:S06]  /*0eb0*/  BRA `(.L_x_22) ;  /* 0x00000000000c7947 */ /* 0x000fec0003800000 */
.L_x_15:
[----:B------:R-:W0:Y:S01]  /*0ec0*/  MUFU.RSQ R4, -QNAN ;  /* 0xffc0000000047908 */ /* 0x000e220000001400 */
[----:B------:R-:W-:Y:S05]  /*0ed0*/  BRA `(.L_x_22) ;  /* 0x0000000000047947 */ /* 0x000fea0003800000 */
.L_x_14:
[----:B------:R-:W-:-:S07]  /*0ee0*/  FADD.FTZ R4, R4, R5 ;  /* 0x0000000504047221 */ /* 0x000fce0000010000 */
.L_x_22:
[----:B------:R-:W-:Y:S05]  /*0ef0*/  BSYNC.RECONVERGENT B2 ;  /* 0x0000000000027941 */ /* 0x000fea0003800200 */
.L_x_12:
[----:B------:R-:W-:-:S04]  /*0f00*/  HFMA2 R9, -RZ, RZ, 0, 0 ;  /* 0x00000000ff097431 */ /* 0x000fc800000001ff */
[----:B0-----:R-:W-:Y:S05]  /*0f10*/  RET.REL.NODEC R8 `(_Z16vectorOperationsP8Vector3Di) ;  /* 0xfffffff008387950 */ /* 0x001fea0003c3ffff */
.L_x_23:
[----:B------:R-:W-:-:S00]  /*0f20*/  BRA `(.L_x_23) ;  /* 0xfffffffc00fc7947 */ /* 0x000fc0000383ffff */
[----:B------:R-:W-:-:S00]  /*0f30*/  NOP ;  /* 0x0000000000007918 */ /* 0x000fc00000000000 */
        /* <DEDUP_REMOVED lines=12> */
.L_x_25:


//--------------------- .nv.shared.reserved.0     --------------------------
	.section	.nv.shared.reserved.0,"aw",@nobits
	.weak		__nv_reservedSMEM_offset_0_alias
	.size		__nv_reservedSMEM_offset_0_alias, 0, 64
	.other		__nv_reservedSMEM_offset_0_alias,@"STO_CUDA_RESERVED_SHARED STV_DEFAULT"
__nv_reservedSMEM_offset_0_alias:
	.zero		0
	.zero		64


//--------------------- .nv.constant0._Z16vectorOperationsP8Vector3Di --------------------------
	.section	.nv.constant0._Z16vectorOperationsP8Vector3Di,"a",@progbits
	.sectionflags	@""
	.align	4
.nv.constant0._Z16vectorOperationsP8Vector3Di:
	.zero		908


//--------------------- SYMBOLS --------------------------

	.type		.nv.reservedSmem.offset0,@object
	.size		.nv.reservedSmem.offset0,0x4
